//
// Generated by NVIDIA NVVM Compiler
//
// Compiler Build ID: CL-36424714
// Cuda compilation tools, release 13.0, V13.0.88
// Based on NVVM 20.0.0
//

.version 9.0
.target sm_100
.address_size 64

	// .globl	_Z4testv
.extern .func  (.param .b32 func_retval0) vprintf
(
	.param .b64 vprintf_param_0,
	.param .b64 vprintf_param_1
)
;
.global .align 1 .b8 $str[49] = {98, 105, 100, 58, 32, 37, 100, 32, 32, 45, 45, 45, 32, 98, 108, 111, 99, 107, 95, 116, 105, 100, 32, 58, 32, 37, 100, 32, 32, 45, 45, 45, 32, 103, 108, 111, 98, 97, 95, 116, 105, 100, 32, 58, 32, 37, 100, 10};

.visible .entry _Z4testv()
{
	.local .align 8 .b8 	__local_depot0[16];
	.reg .b64 	%SP;
	.reg .b64 	%SPL;
	.reg .b32 	%r<17>;
	.reg .b64 	%rd<5>;

	mov.u64 	%SPL, __local_depot0;
	cvta.local.u64 	%SP, %SPL;
	add.u64 	%rd1, %SP, 0;
	add.u64 	%rd2, %SPL, 0;
	mov.u32 	%r1, %ctaid.x;
	mov.u32 	%r2, %ctaid.y;
	mov.u32 	%r3, %tid.x;
	mov.u32 	%r4, %tid.y;
	mov.u32 	%r5, %tid.z;
	mov.u32 	%r6, %ntid.x;
	mad.lo.s32 	%r7, %r2, %r6, %r1;
	mov.u32 	%r8, %ntid.y;
	mul.lo.s32 	%r9, %r6, %r8;
	mad.lo.s32 	%r10, %r4, %r6, %r3;
	mad.lo.s32 	%r11, %r9, %r5, %r10;
	mov.u32 	%r12, %ntid.z;
	mul.lo.s32 	%r13, %r9, %r12;
	mad.lo.s32 	%r14, %r13, %r7, %r11;
	st.local.v2.u32 	[%rd2], {%r7, %r11};
	st.local.u32 	[%rd2+8], %r14;
	mov.u64 	%rd3, $str;
	cvta.global.u64 	%rd4, %rd3;
	{ // callseq 0, 0
	.param .b64 param0;
	st.param.b64 	[param0], %rd4;
	.param .b64 param1;
	st.param.b64 	[param1], %rd1;
	.param .b32 retval0;
	call.uni (retval0), 
	vprintf, 
	(
	param0, 
	param1
	);
	ld.param.b32 	%r15, [retval0];
	} // callseq 0
	ret;

}


// ===== COMPILED SASS (sm_100) =====

	.target	sm_100

	.elftype	@"ET_EXEC"


//--------------------- .note.nv.tkinfo           --------------------------
	.section	.note.nv.tkinfo,"",@"SHT_NOTE"
	.sectionflags	@"SHF_NOTE_NV_TKINFO"
	.tkinfo
        /*0018*/ 	.word	0x00000002
        /*0030*/ 	.string	""
        /*0030*/ 	.string	"ptxas"
        /*0030*/ 	.string	"Cuda compilation tools, release 13.0, V13.0.88"
        /*0030*/ 	.string	"Build cuda_13.0.r13.0/compiler.36424714_0"
        /*0030*/ 	.string	"-arch sm_100 -m 64 "



//--------------------- .note.nv.cuinfo           --------------------------
	.section	.note.nv.cuinfo,"",@"SHT_NOTE"
	.sectionflags	@"SHF_NOTE_NV_CUINFO"
        /*0018*/ 	.short	0x0002
        /*001a*/ 	.short	0x0064
        /*001c*/ 	.short	0x0082
	.zero		2


//--------------------- .nv.info                  --------------------------
	.section	.nv.info,"",@"SHT_CUDA_INFO"
	.align	4


	//----- nvinfo : EIATTR_REGCOUNT
	.align		4
        /*0000*/ 	.byte	0x04, 0x2f
        /*0002*/ 	.short	(.L_2 - .L_1)
	.align		4
.L_1:
        /*0004*/ 	.word	index@(_Z4testv)
        /*0008*/ 	.word	0x00000018


	//----- nvinfo : EIATTR_FRAME_SIZE
	.align		4
.L_2:
        /*000c*/ 	.byte	0x04, 0x11
        /*000e*/ 	.short	(.L_4 - .L_3)
	.align		4
.L_3:
        /*0010*/ 	.word	index@(_Z4testv)
        /*0014*/ 	.word	0x00000010


	//----- nvinfo : EIATTR_MIN_STACK_SIZE
	.align		4
.L_4:
        /*0018*/ 	.byte	0x04, 0x12
        /*001a*/ 	.short	(.L_6 - .L_5)
	.align		4
.L_5:
        /*001c*/ 	.word	index@(_Z4testv)
        /*0020*/ 	.word	0x00000010
.L_6:


//--------------------- .nv.compat                --------------------------
	.section	.nv.compat,"",@"SHT_CUDA_COMPAT_INFO"
	.align	4
        /*0000*/ 	.byte	0x02, 0x09, 0x00, 0x00, 0x02, 0x02, 0x01, 0x00, 0x02, 0x05, 0x05, 0x00, 0x03, 0x07, 0x01, 0x01
        /*0010*/ 	.byte	0x02, 0x03, 0x00, 0x00, 0x02, 0x06, 0x01, 0x00, 0x04, 0x0b, 0x08, 0x00, 0x09, 0x00, 0x00, 0x00
        /*0020*/ 	.byte	0x00, 0x00, 0x00, 0x00


//--------------------- .nv.info._Z4testv         --------------------------
	.section	.nv.info._Z4testv,"",@"SHT_CUDA_INFO"
	.sectionflags	@""
	.align	4


	//----- nvinfo : EIATTR_CUDA_API_VERSION
	.align		4
        /*0000*/ 	.byte	0x04, 0x37
        /*0002*/ 	.short	(.L_8 - .L_7)
.L_7:
        /*0004*/ 	.word	0x00000082


	//----- nvinfo : EIATTR_SPARSE_MMA_MASK
	.align		4
.L_8:
        /*0008*/ 	.byte	0x03, 0x50
        /*000a*/ 	.short	0x0000


	//----- nvinfo : EIATTR_MAXREG_COUNT
	.align		4
        /*000c*/ 	.byte	0x03, 0x1b
        /*000e*/ 	.short	0x00ff


	//----- nvinfo : EIATTR_EXTERNS
	.align		4
        /*0010*/ 	.byte	0x04, 0x0f
        /*0012*/ 	.short	(.L_10 - .L_9)


	//   ....[0]....
	.align		4
.L_9:
        /*0014*/ 	.word	index@(vprintf)


	//----- nvinfo : EIATTR_MERCURY_ISA_VERSION
	.align		4
.L_10:
        /*0018*/ 	.byte	0x03, 0x5f
        /*001a*/ 	.short	0x0101


	//----- nvinfo : EIATTR_VRC_CTA_INIT_COUNT
	.align		4
        /*001c*/ 	.byte	0x02, 0x4a
	.zero		1
	.zero		1


	//----- nvinfo : EIATTR_SYSCALL_OFFSETS
	.align		4
        /*0020*/ 	.byte	0x04, 0x46
        /*0022*/ 	.short	(.L_12 - .L_11)


	//   ....[0]....
.L_11:
        /*0024*/ 	.word	0x000001c0


	//----- nvinfo : EIATTR_EXIT_INSTR_OFFSETS
	.align		4
.L_12:
        /*0028*/ 	.byte	0x04, 0x1c
        /*002a*/ 	.short	(.L_14 - .L_13)


	//   ....[0]....
.L_13:
        /*002c*/ 	.word	0x000001d0


	//----- nvinfo : EIATTR_SW_WAR
	.align		4
.L_14:
        /*0030*/ 	.byte	0x04, 0x36
        /*0032*/ 	.short	(.L_16 - .L_15)
.L_15:
        /*0034*/ 	.word	0x00000008
.L_16:


//--------------------- .nv.callgraph             --------------------------
	.section	.nv.callgraph,"",@"SHT_CUDA_CALLGRAPH"
	.align	4
	.sectionentsize	8
	.align		4
        /*0000*/ 	.word	0x00000000
	.align		4
        /*0004*/ 	.word	0xffffffff
	.align		4
        /*0008*/ 	.word	index@(_Z4testv)
	.align		4
        /*000c*/ 	.word	index@(vprintf)
	.align		4
        /*0010*/ 	.word	0x00000000
	.align		4
        /*0014*/ 	.word	0xfffffffe
	.align		4
        /*0018*/ 	.word	0x00000000
	.align		4
        /*001c*/ 	.word	0xfffffffd
	.align		4
        /*0020*/ 	.word	0x00000000
	.align		4
        /*0024*/ 	.word	0xfffffffc


//--------------------- .nv.constant4             --------------------------
	.section	.nv.constant4,"a",@progbits
	.align	8
	.align		8
.nv.constant4:
        /*0000*/ 	.dword	vprintf
	.align		8
        /*0008*/ 	.dword	$str


//--------------------- .text._Z4testv            --------------------------
	.section	.text._Z4testv,"ax",@progbits
	.align	128
        .global         _Z4testv
        .type           _Z4testv,@function
        .size           _Z4testv,(.L_x_2 - _Z4testv)
        .other          _Z4testv,@"STO_CUDA_ENTRY STV_DEFAULT"
_Z4testv:
.text._Z4testv:
[----:B------:R-:W0:Y:S01]  /*0000*/  LDC R1, c[0x0][0x37c] ;  /* 0x0000df00ff017b82 */ /* 0x000e220000000800 */
[----:B------:R-:W1:Y:S01]  /*0010*/  S2R R3, SR_TID.X ;  /* 0x0000000000037919 */ /* 0x000e620000002100 */
[----:B------:R-:W2:Y:S06]  /*0020*/  LDCU UR5, c[0x0][0x2fc] ;  /* 0x00005f80ff0577ac */ /* 0x000eac0008000800 */
[----:B------:R-:W1:Y:S01]  /*0030*/  LDC R5, c[0x0][0x360] ;  /* 0x0000d800ff057b82 */ /* 0x000e620000000800 */
[----:B------:R-:W-:Y:S01]  /*0040*/  MOV R8, 0x0 ;  /* 0x0000000000087802 */ /* 0x000fe20000000f00 */
[----:B------:R-:W1:Y:S01]  /*0050*/  S2R R0, SR_TID.Y ;  /* 0x0000000000007919 */ /* 0x000e620000002200 */
[----:B------:R-:W3:Y:S01]  /*0060*/  LDCU UR6, c[0x0][0x364] ;  /* 0x00006c80ff0677ac */ /* 0x000ee20008000800 */
[----:B0-----:R-:W-:Y:S01]  /*0070*/  IADD3 R1, PT, PT, R1, -0x10, RZ ;  /* 0xfffffff001017810 */ /* 0x001fe20007ffe0ff */
[----:B------:R-:W0:Y:S01]  /*0080*/  S2R R4, SR_TID.Z ;  /* 0x0000000000047919 */ /* 0x000e220000002300 */
[----:B------:R-:W4:Y:S02]  /*0090*/  LDCU UR7, c[0x0][0x368] ;  /* 0x00006d00ff0777ac */ /* 0x000f240008000800 */
[----:B------:R-:W5:Y:S01]  /*00a0*/  S2UR UR4, SR_CTAID.X ;  /* 0x00000000000479c3 */ /* 0x000f620000002500 */
[----:B------:R-:W5:Y:S07]  /*00b0*/  S2R R2, SR_CTAID.Y ;  /* 0x0000000000027919 */ /* 0x000f6e0000002600 */
[----:B------:R-:W2:Y:S01]  /*00c0*/  LDC.64 R8, c[0x4][R8] ;  /* 0x0100000008087b82 */ /* 0x000ea20000000a00 */
[----:B-1----:R-:W-:-:S02]  /*00d0*/  IMAD R3, R0, R5, R3 ;  /* 0x0000000500037224 */ /* 0x002fc400078e0203 */
[----:B---3--:R-:W-:-:S04]  /*00e0*/  IMAD R0, R5, UR6, RZ ;  /* 0x0000000605007c24 */ /* 0x008fc8000f8e02ff */
[----:B0-----:R-:W-:Y:S02]  /*00f0*/  IMAD R3, R0, R4, R3 ;  /* 0x0000000400037224 */ /* 0x001fe400078e0203 */
[----:B-----5:R-:W-:Y:S01]  /*0100*/  IMAD R2, R2, R5, UR4 ;  /* 0x0000000402027e24 */ /* 0x020fe2000f8e0205 */
[----:B------:R-:W0:Y:S01]  /*0110*/  LDCU UR4, c[0x0][0x2f8] ;  /* 0x00005f00ff0477ac */ /* 0x000e220008000800 */
[----:B----4-:R-:W-:-:S03]  /*0120*/  IMAD R0, R0, UR7, RZ ;  /* 0x0000000700007c24 */ /* 0x010fc6000f8e02ff */
[----:B------:R1:W-:Y:S01]  /*0130*/  STL.64 [R1], R2 ;  /* 0x0000000201007387 */ /* 0x0003e20000100a00 */
[----:B------:R-:W-:Y:S01]  /*0140*/  IMAD R0, R2, R0, R3 ;  /* 0x0000000002007224 */ /* 0x000fe200078e0203 */
[----:B------:R-:W3:Y:S04]  /*0150*/  LDCU.64 UR6, c[0x4][0x8] ;  /* 0x01000100ff0677ac */ /* 0x000ee80008000a00 */
[----:B------:R1:W-:Y:S01]  /*0160*/  STL [R1+0x8], R0 ;  /* 0x0000080001007387 */ /* 0x0003e20000100800 */
[----:B0-----:R-:W-:-:S04]  /*0170*/  IADD3 R6, P0, PT, R1, UR4, RZ ;  /* 0x0000000401067c10 */ /* 0x001fc8000ff1e0ff */
[----:B--2---:R-:W-:Y:S02]  /*0180*/  IADD3.X R7, PT, PT, RZ, UR5, RZ, P0, !PT ;  /* 0x00000005ff077c10 */ /* 0x004fe400087fe4ff */
[----:B---3--:R-:W-:Y:S02]  /*0190*/  MOV R4, UR6 ;  /* 0x0000000600047c02 */ /* 0x008fe40008000f00 */
[----:B-1----:R-:W-:-:S07]  /*01a0*/  MOV R5, UR7 ;  /* 0x0000000700057c02 */ /* 0x002fce0008000f00 */
[----:B------:R-:W-:-:S07]  /*01b0*/  LEPC R20, `(.L_x_0) ;  /* 0x000000001014794e */ /* 0x000fce0000000000 */
[----:B------:R-:W-:Y:S05]  /*01c0*/  CALL.ABS.NOINC R8 ;  /* 0x0000000008007343 */ /* 0x000fea0003c00000 */
.L_x_0:
[----:B------:R-:W-:Y:S05]  /*01d0*/  EXIT ;  /* 0x000000000000794d */ /* 0x000fea0003800000 */
.L_x_1:
[----:B------:R-:W-:-:S00]  /*01e0*/  BRA `(.L_x_1) ;  /* 0xfffffffc00fc7947 */ /* 0x000fc0000383ffff */
[----:B------:R-:W-:-:S00]  /*01f0*/  NOP ;  /* 0x0000000000007918 */ /* 0x000fc00000000000 */
        /* <DEDUP_REMOVED lines=8> */
.L_x_2:


//--------------------- .nv.global.init           --------------------------
	.section	.nv.global.init,"aw",@progbits
.nv.global.init:
	.type		$str,@object
	.size		$str,(.L_0 - $str)
$str:
        /*0000*/ 	.byte	0x62, 0x69, 0x64, 0x3a, 0x20, 0x25, 0x64, 0x20, 0x20, 0x2d, 0x2d, 0x2d, 0x20, 0x62, 0x6c, 0x6f
        /*0010*/ 	.byte	0x63, 0x6b, 0x5f, 0x74, 0x69, 0x64, 0x20, 0x3a, 0x20, 0x25, 0x64, 0x20, 0x20, 0x2d, 0x2d, 0x2d
        /*0020*/ 	.byte	0x20, 0x67, 0x6c, 0x6f, 0x62, 0x61, 0x5f, 0x74, 0x69, 0x64, 0x20, 0x3a, 0x20, 0x25, 0x64, 0x0a
        /*0030*/ 	.byte	0x00
.L_0:


//--------------------- .nv.shared.reserved.0     --------------------------
	.section	.nv.shared.reserved.0,"aw",@nobits
	.weak		__nv_reservedSMEM_offset_0_alias
	.size		__nv_reservedSMEM_offset_0_alias, 0, 64
	.other		__nv_reservedSMEM_offset_0_alias,@"STO_CUDA_RESERVED_SHARED STV_DEFAULT"
__nv_reservedSMEM_offset_0_alias:
	.zero		0
	.zero		64


//--------------------- .nv.constant0._Z4testv    --------------------------
	.section	.nv.constant0._Z4testv,"a",@progbits
	.sectionflags	@""
	.align	4
.nv.constant0._Z4testv:
	.zero		896


//--------------------- SYMBOLS --------------------------

	.type		.nv.reservedSmem.offset0,@object
	.size		.nv.reservedSmem.offset0,0x4
	.type		vprintf,@function
